//
// Generated by NVIDIA NVVM Compiler
//
// Compiler Build ID: CL-36424714
// Cuda compilation tools, release 13.0, V13.0.88
// Based on NVVM 20.0.0
//

.version 9.0
.target sm_100
.address_size 64

	// .globl	_Z7softmaxIfEvPT_S1_ii
.extern .shared .align 16 .b8 shared_data[];

.visible .entry _Z7softmaxIfEvPT_S1_ii(
	.param .u64 .ptr .align 1 _Z7softmaxIfEvPT_S1_ii_param_0,
	.param .u64 .ptr .align 1 _Z7softmaxIfEvPT_S1_ii_param_1,
	.param .u32 _Z7softmaxIfEvPT_S1_ii_param_2,
	.param .u32 _Z7softmaxIfEvPT_S1_ii_param_3
)
{
	.reg .pred 	%p<19>;
	.reg .b32 	%r<49>;
	.reg .b32 	%f<66>;
	.reg .b64 	%rd<12>;

	ld.param.u64 	%rd4, [_Z7softmaxIfEvPT_S1_ii_param_0];
	ld.param.u64 	%rd3, [_Z7softmaxIfEvPT_S1_ii_param_1];
	ld.param.u32 	%r16, [_Z7softmaxIfEvPT_S1_ii_param_3];
	cvta.to.global.u64 	%rd1, %rd4;
	mov.u32 	%r48, %tid.x;
	mov.u32 	%r2, %ctaid.x;
	setp.ge.s32 	%p1, %r48, %r16;
	mov.f32 	%f63, 0fFF7FFFFF;
	@%p1 bra 	$L__BB0_3;
	mul.lo.s32 	%r3, %r16, %r2;
	mov.f32 	%f63, 0fFF7FFFFF;
	mov.u32 	%r4, %ntid.x;
	mov.u32 	%r46, %r48;
$L__BB0_2:
	add.s32 	%r17, %r46, %r3;
	mul.wide.s32 	%rd5, %r17, 4;
	add.s64 	%rd6, %rd1, %rd5;
	ld.global.f32 	%f13, [%rd6];
	max.f32 	%f63, %f63, %f13;
	add.s32 	%r46, %r46, %r4;
	setp.lt.s32 	%p2, %r46, %r16;
	@%p2 bra 	$L__BB0_2;
$L__BB0_3:
	mov.b32 	%r18, %f63;
	shfl.sync.down.b32	%r19|%p3, %r18, 16, 31, -1;
	mov.b32 	%f14, %r19;
	max.f32 	%f15, %f63, %f14;
	mov.b32 	%r20, %f15;
	shfl.sync.down.b32	%r21|%p4, %r20, 8, 31, -1;
	mov.b32 	%f16, %r21;
	max.f32 	%f17, %f15, %f16;
	mov.b32 	%r22, %f17;
	shfl.sync.down.b32	%r23|%p5, %r22, 4, 31, -1;
	mov.b32 	%f18, %r23;
	max.f32 	%f19, %f17, %f18;
	mov.b32 	%r24, %f19;
	shfl.sync.down.b32	%r25|%p6, %r24, 2, 31, -1;
	mov.b32 	%f20, %r25;
	max.f32 	%f21, %f19, %f20;
	mov.b32 	%r26, %f21;
	shfl.sync.down.b32	%r27|%p7, %r26, 1, 31, -1;
	mov.b32 	%f22, %r27;
	max.f32 	%f4, %f21, %f22;
	setp.ne.s32 	%p8, %r48, 0;
	shl.b32 	%r28, %r2, 2;
	mov.u32 	%r29, shared_data;
	add.s32 	%r7, %r29, %r28;
	@%p8 bra 	$L__BB0_5;
	st.shared.f32 	[%r7], %f4;
$L__BB0_5:
	setp.ge.s32 	%p9, %r48, %r16;
	bar.sync 	0;
	ld.shared.f32 	%f5, [%r7];
	mov.f32 	%f65, 0f00000000;
	@%p9 bra 	$L__BB0_8;
	mul.lo.s32 	%r8, %r16, %r2;
	mov.f32 	%f65, 0f00000000;
	mov.u32 	%r9, %ntid.x;
	mov.u32 	%r47, %r48;
$L__BB0_7:
	add.s32 	%r30, %r47, %r8;
	mul.wide.s32 	%rd7, %r30, 4;
	add.s64 	%rd8, %rd1, %rd7;
	ld.global.f32 	%f25, [%rd8];
	sub.f32 	%f26, %f25, %f5;
	fma.rn.f32 	%f27, %f26, 0f3BBB989D, 0f3F000000;
	cvt.sat.f32.f32 	%f28, %f27;
	mov.f32 	%f29, 0f4B400001;
	mov.f32 	%f30, 0f437C0000;
	fma.rm.f32 	%f31, %f28, %f30, %f29;
	add.f32 	%f32, %f31, 0fCB40007F;
	neg.f32 	%f33, %f32;
	fma.rn.f32 	%f34, %f26, 0f3FB8AA3B, %f33;
	fma.rn.f32 	%f35, %f26, 0f32A57060, %f34;
	mov.b32 	%r31, %f31;
	shl.b32 	%r32, %r31, 23;
	mov.b32 	%f36, %r32;
	ex2.approx.ftz.f32 	%f37, %f35;
	fma.rn.f32 	%f65, %f37, %f36, %f65;
	add.s32 	%r47, %r47, %r9;
	setp.lt.s32 	%p10, %r47, %r16;
	@%p10 bra 	$L__BB0_7;
$L__BB0_8:
	setp.ne.s32 	%p11, %r48, 0;
	mov.b32 	%r33, %f65;
	shfl.sync.down.b32	%r34|%p12, %r33, 16, 31, -1;
	mov.b32 	%f38, %r34;
	add.f32 	%f39, %f65, %f38;
	mov.b32 	%r35, %f39;
	shfl.sync.down.b32	%r36|%p13, %r35, 8, 31, -1;
	mov.b32 	%f40, %r36;
	add.f32 	%f41, %f39, %f40;
	mov.b32 	%r37, %f41;
	shfl.sync.down.b32	%r38|%p14, %r37, 4, 31, -1;
	mov.b32 	%f42, %r38;
	add.f32 	%f43, %f41, %f42;
	mov.b32 	%r39, %f43;
	shfl.sync.down.b32	%r40|%p15, %r39, 2, 31, -1;
	mov.b32 	%f44, %r40;
	add.f32 	%f45, %f43, %f44;
	mov.b32 	%r41, %f45;
	shfl.sync.down.b32	%r42|%p16, %r41, 1, 31, -1;
	mov.b32 	%f46, %r42;
	add.f32 	%f9, %f45, %f46;
	@%p11 bra 	$L__BB0_10;
	st.shared.f32 	[%r7], %f9;
$L__BB0_10:
	setp.ge.s32 	%p17, %r48, %r16;
	bar.sync 	0;
	@%p17 bra 	$L__BB0_13;
	ld.shared.f32 	%f10, [%r7];
	mul.lo.s32 	%r12, %r16, %r2;
	mov.u32 	%r13, %ntid.x;
	cvta.to.global.u64 	%rd2, %rd3;
$L__BB0_12:
	add.s32 	%r43, %r48, %r12;
	mul.wide.s32 	%rd9, %r43, 4;
	add.s64 	%rd10, %rd1, %rd9;
	ld.global.f32 	%f47, [%rd10];
	sub.f32 	%f48, %f47, %f5;
	fma.rn.f32 	%f49, %f48, 0f3BBB989D, 0f3F000000;
	cvt.sat.f32.f32 	%f50, %f49;
	mov.f32 	%f51, 0f4B400001;
	mov.f32 	%f52, 0f437C0000;
	fma.rm.f32 	%f53, %f50, %f52, %f51;
	add.f32 	%f54, %f53, 0fCB40007F;
	neg.f32 	%f55, %f54;
	fma.rn.f32 	%f56, %f48, 0f3FB8AA3B, %f55;
	fma.rn.f32 	%f57, %f48, 0f32A57060, %f56;
	mov.b32 	%r44, %f53;
	shl.b32 	%r45, %r44, 23;
	mov.b32 	%f58, %r45;
	ex2.approx.ftz.f32 	%f59, %f57;
	mul.f32 	%f60, %f59, %f58;
	div.rn.f32 	%f61, %f60, %f10;
	add.s64 	%rd11, %rd2, %rd9;
	st.global.f32 	[%rd11], %f61;
	add.s32 	%r48, %r48, %r13;
	setp.lt.s32 	%p18, %r48, %r16;
	@%p18 bra 	$L__BB0_12;
$L__BB0_13:
	ret;

}


// ===== COMPILED SASS (sm_100) =====

	.target	sm_100

	.elftype	@"ET_EXEC"


//--------------------- .note.nv.tkinfo           --------------------------
	.section	.note.nv.tkinfo,"",@"SHT_NOTE"
	.sectionflags	@"SHF_NOTE_NV_TKINFO"
	.tkinfo
        /*0018*/ 	.word	0x00000002
        /*0030*/ 	.string	""
        /*0030*/ 	.string	"ptxas"
        /*0030*/ 	.string	"Cuda compilation tools, release 13.0, V13.0.88"
        /*0030*/ 	.string	"Build cuda_13.0.r13.0/compiler.36424714_0"
        /*0030*/ 	.string	"-arch sm_100 -m 64 "



//--------------------- .note.nv.cuinfo           --------------------------
	.section	.note.nv.cuinfo,"",@"SHT_NOTE"
	.sectionflags	@"SHF_NOTE_NV_CUINFO"
        /*0018*/ 	.short	0x0002
        /*001a*/ 	.short	0x0064
        /*001c*/ 	.short	0x0082
	.zero		2


//--------------------- .nv.info                  --------------------------
	.section	.nv.info,"",@"SHT_CUDA_INFO"
	.align	4


	//----- nvinfo : EIATTR_REGCOUNT
	.align		4
        /*0000*/ 	.byte	0x04, 0x2f
        /*0002*/ 	.short	(.L_1 - .L_0)
	.align		4
.L_0:
        /*0004*/ 	.word	index@(_Z7softmaxIfEvPT_S1_ii)
        /*0008*/ 	.word	0x00000016


	//----- nvinfo : EIATTR_FRAME_SIZE
	.align		4
.L_1:
        /*000c*/ 	.byte	0x04, 0x11
        /*000e*/ 	.short	(.L_3 - .L_2)
	.align		4
.L_2:
        /*0010*/ 	.word	index@($__internal_0_$__cuda_sm3x_div_rn_noftz_f32_slowpath)
        /*0014*/ 	.word	0x00000000


	//----- nvinfo : EIATTR_FRAME_SIZE
	.align		4
.L_3:
        /*0018*/ 	.byte	0x04, 0x11
        /*001a*/ 	.short	(.L_5 - .L_4)
	.align		4
.L_4:
        /*001c*/ 	.word	index@(_Z7softmaxIfEvPT_S1_ii)
        /*0020*/ 	.word	0x00000000


	//----- nvinfo : EIATTR_MIN_STACK_SIZE
	.align		4
.L_5:
        /*0024*/ 	.byte	0x04, 0x12
        /*0026*/ 	.short	(.L_7 - .L_6)
	.align		4
.L_6:
        /*0028*/ 	.word	index@(_Z7softmaxIfEvPT_S1_ii)
        /*002c*/ 	.word	0x00000000
.L_7:


//--------------------- .nv.compat                --------------------------
	.section	.nv.compat,"",@"SHT_CUDA_COMPAT_INFO"
	.align	4
        /*0000*/ 	.byte	0x02, 0x09, 0x00, 0x00, 0x02, 0x02, 0x01, 0x00, 0x02, 0x05, 0x05, 0x00, 0x03, 0x07, 0x01, 0x01
        /*0010*/ 	.byte	0x02, 0x03, 0x00, 0x00, 0x02, 0x06, 0x01, 0x00, 0x04, 0x0b, 0x08, 0x00, 0x01, 0x00, 0x00, 0x00
        /*0020*/ 	.byte	0x00, 0x00, 0x00, 0x00


//--------------------- .nv.info._Z7softmaxIfEvPT_S1_ii --------------------------
	.section	.nv.info._Z7softmaxIfEvPT_S1_ii,"",@"SHT_CUDA_INFO"
	.sectionflags	@""
	.align	4


	//----- nvinfo : EIATTR_CUDA_API_VERSION
	.align		4
        /*0000*/ 	.byte	0x04, 0x37
        /*0002*/ 	.short	(.L_9 - .L_8)
.L_8:
        /*0004*/ 	.word	0x00000082


	//----- nvinfo : EIATTR_KPARAM_INFO
	.align		4
.L_9:
        /*0008*/ 	.byte	0x04, 0x17
        /*000a*/ 	.short	(.L_11 - .L_10)
.L_10:
        /*000c*/ 	.word	0x00000000
        /*0010*/ 	.short	0x0003
        /*0012*/ 	.short	0x0014
        /*0014*/ 	.byte	0x00, 0xf0, 0x11, 0x00


	//----- nvinfo : EIATTR_KPARAM_INFO
	.align		4
.L_11:
        /*0018*/ 	.byte	0x04, 0x17
        /*001a*/ 	.short	(.L_13 - .L_12)
.L_12:
        /*001c*/ 	.word	0x00000000
        /*0020*/ 	.short	0x0002
        /*0022*/ 	.short	0x0010
        /*0024*/ 	.byte	0x00, 0xf0, 0x11, 0x00


	//----- nvinfo : EIATTR_KPARAM_INFO
	.align		4
.L_13:
        /*0028*/ 	.byte	0x04, 0x17
        /*002a*/ 	.short	(.L_15 - .L_14)
.L_14:
        /*002c*/ 	.word	0x00000000
        /*0030*/ 	.short	0x0001
        /*0032*/ 	.short	0x0008
        /*0034*/ 	.byte	0x00, 0xf5, 0x21, 0x00


	//----- nvinfo : EIATTR_KPARAM_INFO
	.align		4
.L_15:
        /*0038*/ 	.byte	0x04, 0x17
        /*003a*/ 	.short	(.L_17 - .L_16)
.L_16:
        /*003c*/ 	.word	0x00000000
        /*0040*/ 	.short	0x0000
        /*0042*/ 	.short	0x0000
        /*0044*/ 	.byte	0x00, 0xf5, 0x21, 0x00


	//----- nvinfo : EIATTR_SPARSE_MMA_MASK
	.align		4
.L_17:
        /*0048*/ 	.byte	0x03, 0x50
        /*004a*/ 	.short	0x0000


	//----- nvinfo : EIATTR_MAXREG_COUNT
	.align		4
        /*004c*/ 	.byte	0x03, 0x1b
        /*004e*/ 	.short	0x00ff


	//----- nvinfo : EIATTR_NUM_BARRIERS
	.align		4
        /*0050*/ 	.byte	0x02, 0x4c
        /*0052*/ 	.byte	0x01
	.zero		1


	//----- nvinfo : EIATTR_MERCURY_ISA_VERSION
	.align		4
        /*0054*/ 	.byte	0x03, 0x5f
        /*0056*/ 	.short	0x0101


	//----- nvinfo : EIATTR_COOP_GROUP_MASK_REGIDS
	.align		4
        /*0058*/ 	.byte	0x04, 0x29
        /*005a*/ 	.short	(.L_19 - .L_18)


	//   ....[0]....
.L_18:
        /*005c*/ 	.word	0xffffffff


	//   ....[1]....
        /*0060*/ 	.word	0xffffffff


	//   ....[2]....
        /*0064*/ 	.word	0xffffffff


	//   ....[3]....
        /*0068*/ 	.word	0xffffffff


	//   ....[4]....
        /*006c*/ 	.word	0xffffffff


	//   ....[5]....
        /*0070*/ 	.word	0xffffffff


	//   ....[6]....
        /*0074*/ 	.word	0xffffffff


	//   ....[7]....
        /*0078*/ 	.word	0xffffffff


	//   ....[8]....
        /*007c*/ 	.word	0xffffffff


	//   ....[9]....
        /*0080*/ 	.word	0xffffffff


	//----- nvinfo : EIATTR_COOP_GROUP_INSTR_OFFSETS
	.align		4
.L_19:
        /*0084*/ 	.byte	0x04, 0x28
        /*0086*/ 	.short	(.L_21 - .L_20)


	//   ....[0]....
.L_20:
        /*0088*/ 	.word	0x00000150


	//   ....[1]....
        /*008c*/ 	.word	0x000001e0


	//   ....[2]....
        /*0090*/ 	.word	0x00000210


	//   ....[3]....
        /*0094*/ 	.word	0x00000230


	//   ....[4]....
        /*0098*/ 	.word	0x00000250


	//   ....[5]....
        /*009c*/ 	.word	0x00000410


	//   ....[6]....
        /*00a0*/ 	.word	0x00000450


	//   ....[7]....
        /*00a4*/ 	.word	0x00000470


	//   ....[8]....
        /*00a8*/ 	.word	0x00000490


	//   ....[9]....
        /*00ac*/ 	.word	0x000004b0


	//----- nvinfo : EIATTR_VRC_CTA_INIT_COUNT
	.align		4
.L_21:
        /*00b0*/ 	.byte	0x02, 0x4a
	.zero		1
	.zero		1


	//----- nvinfo : EIATTR_EXIT_INSTR_OFFSETS
	.align		4
        /*00b4*/ 	.byte	0x04, 0x1c
        /*00b6*/ 	.short	(.L_23 - .L_22)


	//   ....[0]....
.L_22:
        /*00b8*/ 	.word	0x000004f0


	//   ....[1]....
        /*00bc*/ 	.word	0x00000760


	//----- nvinfo : EIATTR_CRS_STACK_SIZE
	.align		4
.L_23:
        /*00c0*/ 	.byte	0x04, 0x1e
        /*00c2*/ 	.short	(.L_25 - .L_24)
.L_24:
        /*00c4*/ 	.word	0x00000000


	//----- nvinfo : EIATTR_CBANK_PARAM_SIZE
	.align		4
.L_25:
        /*00c8*/ 	.byte	0x03, 0x19
        /*00ca*/ 	.short	0x0018


	//----- nvinfo : EIATTR_PARAM_CBANK
	.align		4
        /*00cc*/ 	.byte	0x04, 0x0a
        /*00ce*/ 	.short	(.L_27 - .L_26)
	.align		4
.L_26:
        /*00d0*/ 	.word	index@(.nv.constant0._Z7softmaxIfEvPT_S1_ii)
        /*00d4*/ 	.short	0x0380
        /*00d6*/ 	.short	0x0018


	//----- nvinfo : EIATTR_SW_WAR
	.align		4
.L_27:
        /*00d8*/ 	.byte	0x04, 0x36
        /*00da*/ 	.short	(.L_29 - .L_28)
.L_28:
        /*00dc*/ 	.word	0x00000008
.L_29:


//--------------------- .nv.callgraph             --------------------------
	.section	.nv.callgraph,"",@"SHT_CUDA_CALLGRAPH"
	.align	4
	.sectionentsize	8
	.align		4
        /*0000*/ 	.word	0x00000000
	.align		4
        /*0004*/ 	.word	0xffffffff
	.align		4
        /*0008*/ 	.word	0x00000000
	.align		4
        /*000c*/ 	.word	0xfffffffe
	.align		4
        /*0010*/ 	.word	0x00000000
	.align		4
        /*0014*/ 	.word	0xfffffffd
	.align		4
        /*0018*/ 	.word	0x00000000
	.align		4
        /*001c*/ 	.word	0xfffffffc


//--------------------- .text._Z7softmaxIfEvPT_S1_ii --------------------------
	.section	.text._Z7softmaxIfEvPT_S1_ii,"ax",@progbits
	.align	128
        .global         _Z7softmaxIfEvPT_S1_ii
        .type           _Z7softmaxIfEvPT_S1_ii,@function
        .size           _Z7softmaxIfEvPT_S1_ii,(.L_x_21 - _Z7softmaxIfEvPT_S1_ii)
        .other          _Z7softmaxIfEvPT_S1_ii,@"STO_CUDA_ENTRY STV_DEFAULT"
_Z7softmaxIfEvPT_S1_ii:
.text._Z7softmaxIfEvPT_S1_ii:
[----:B------:R-:W-:Y:S01]  /*0000*/  LDC R1, c[0x0][0x37c] ;  /* 0x0000df00ff017b82 */ /* 0x000fe20000000800 */
[----:B------:R-:W0:Y:S07]  /*0010*/  S2R R2, SR_TID.X ;  /* 0x0000000000027919 */ /* 0x000e2e0000002100 */
[----:B------:R-:W0:Y:S01]  /*0020*/  LDC R3, c[0x0][0x394] ;  /* 0x0000e500ff037b82 */ /* 0x000e220000000800 */
[----:B------:R-:W1:Y:S01]  /*0030*/  LDCU.64 UR6, c[0x0][0x358] ;  /* 0x00006b00ff0677ac */ /* 0x000e620008000a00 */
[----:B------:R-:W-:Y:S01]  /*0040*/  BSSY.RECONVERGENT B0, `(.L_x_0) ;  /* 0x0000010000007945 */ /* 0x000fe20003800200 */
[----:B------:R-:W-:-:S05]  /*0050*/  IMAD.MOV.U32 R0, RZ, RZ, -0x800001 ;  /* 0xff7fffffff007424 */ /* 0x000fca00078e00ff */
[----:B------:R-:W2:Y:S01]  /*0060*/  S2UR UR8, SR_CTAID.X ;  /* 0x00000000000879c3 */ /* 0x000ea20000002500 */
[----:B0-----:R-:W-:-:S13]  /*0070*/  ISETP.GE.AND P0, PT, R2, R3, PT ;  /* 0x000000030200720c */ /* 0x001fda0003f06270 */
[----:B-12---:R-:W-:Y:S05]  /*0080*/  @P0 BRA `(.L_x_1) ;  /* 0x00000000002c0947 */ /* 0x006fea0003800000 */
[----:B------:R-:W0:Y:S01]  /*0090*/  LDC R9, c[0x0][0x360] ;  /* 0x0000d800ff097b82 */ /* 0x000e220000000800 */
[----:B------:R-:W-:Y:S02]  /*00a0*/  IMAD.MOV.U32 R0, RZ, RZ, -0x800001 ;  /* 0xff7fffffff007424 */ /* 0x000fe400078e00ff */
[----:B------:R-:W-:-:S05]  /*00b0*/  IMAD.MOV.U32 R8, RZ, RZ, R2 ;  /* 0x000000ffff087224 */ /* 0x000fca00078e0002 */
[----:B------:R-:W1:Y:S02]  /*00c0*/  LDC.64 R6, c[0x0][0x380] ;  /* 0x0000e000ff067b82 */ /* 0x000e640000000a00 */
.L_x_2:
[----:B------:R-:W-:-:S04]  /*00d0*/  IMAD R5, R3, UR8, R8 ;  /* 0x0000000803057c24 */ /* 0x000fc8000f8e0208 */
[----:B-1----:R-:W-:-:S06]  /*00e0*/  IMAD.WIDE R4, R5, 0x4, R6 ;  /* 0x0000000405047825 */ /* 0x002fcc00078e0206 */
[----:B------:R-:W2:Y:S01]  /*00f0*/  LDG.E R5, desc[UR6][R4.64] ;  /* 0x0000000604057981 */ /* 0x000ea2000c1e1900 */
[----:B0-----:R-:W-:-:S04]  /*0100*/  IADD3 R8, PT, PT, R9, R8, RZ ;  /* 0x0000000809087210 */ /* 0x001fc80007ffe0ff */
[----:B------:R-:W-:Y:S02]  /*0110*/  ISETP.GE.AND P0, PT, R8, R3, PT ;  /* 0x000000030800720c */ /* 0x000fe40003f06270 */
[----:B--2---:R-:W-:-:S11]  /*0120*/  FMNMX R0, R5, R0, !PT ;  /* 0x0000000005007209 */ /* 0x004fd60007800000 */
[----:B------:R-:W-:Y:S05]  /*0130*/  @!P0 BRA `(.L_x_2) ;  /* 0xfffffffc00e48947 */ /* 0x000fea000383ffff */
.L_x_1:
[----:B------:R-:W-:Y:S05]  /*0140*/  BSYNC.RECONVERGENT B0 ;  /* 0x0000000000007941 */ /* 0x000fea0003800200 */
.L_x_0:
[----:B------:R-:W0:Y:S01]  /*0150*/  SHFL.DOWN PT, R5, R0, 0x10, 0x1f ;  /* 0x0a001f0000057f89 */ /* 0x000e2200000e0000 */
[----:B------:R-:W1:Y:S01]  /*0160*/  S2UR UR5, SR_CgaCtaId ;  /* 0x00000000000579c3 */ /* 0x000e620000008800 */
[----:B------:R-:W-:Y:S01]  /*0170*/  UMOV UR4, 0x400 ;  /* 0x0000040000047882 */ /* 0x000fe20000000000 */
[C---:B------:R-:W-:Y:S01]  /*0180*/  ISETP.NE.AND P0, PT, R2.reuse, RZ, PT ;  /* 0x000000ff0200720c */ /* 0x040fe20003f05270 */
[----:B------:R-:W-:Y:S01]  /*0190*/  BSSY.RECONVERGENT B0, `(.L_x_3) ;  /* 0x0000027000007945 */ /* 0x000fe20003800200 */
[----:B------:R-:W-:Y:S02]  /*01a0*/  ISETP.GE.AND P1, PT, R2, R3, PT ;  /* 0x000000030200720c */ /* 0x000fe40003f26270 */
[----:B0-----:R-:W-:Y:S01]  /*01b0*/  FMNMX R5, R5, R0, !PT ;  /* 0x0000000005057209 */ /* 0x001fe20007800000 */
[----:B-1----:R-:W-:Y:S01]  /*01c0*/  ULEA UR4, UR5, UR4, 0x18 ;  /* 0x0000000405047291 */ /* 0x002fe2000f8ec0ff */
[----:B------:R-:W-:-:S03]  /*01d0*/  IMAD.MOV.U32 R0, RZ, RZ, RZ ;  /* 0x000000ffff007224 */ /* 0x000fc600078e00ff */
[----:B------:R-:W0:Y:S01]  /*01e0*/  SHFL.DOWN PT, R4, R5, 0x8, 0x1f ;  /* 0x09001f0005047f89 */ /* 0x000e2200000e0000 */
[----:B------:R-:W-:Y:S01]  /*01f0*/  ULEA UR4, UR8, UR4, 0x2 ;  /* 0x0000000408047291 */ /* 0x000fe2000f8e10ff */
[----:B0-----:R-:W-:-:S05]  /*0200*/  FMNMX R4, R5, R4, !PT ;  /* 0x0000000405047209 */ /* 0x001fca0007800000 */
[----:B------:R-:W0:Y:S02]  /*0210*/  SHFL.DOWN PT, R7, R4, 0x4, 0x1f ;  /* 0x08801f0004077f89 */ /* 0x000e2400000e0000 */
[----:B0-----:R-:W-:-:S05]  /*0220*/  FMNMX R7, R4, R7, !PT ;  /* 0x0000000704077209 */ /* 0x001fca0007800000 */
[----:B------:R-:W0:Y:S02]  /*0230*/  SHFL.DOWN PT, R6, R7, 0x2, 0x1f ;  /* 0x08401f0007067f89 */ /* 0x000e2400000e0000 */
[----:B0-----:R-:W-:-:S05]  /*0240*/  FMNMX R6, R7, R6, !PT ;  /* 0x0000000607067209 */ /* 0x001fca0007800000 */
[----:B------:R-:W0:Y:S02]  /*0250*/  SHFL.DOWN PT, R9, R6, 0x1, 0x1f ;  /* 0x08201f0006097f89 */ /* 0x000e2400000e0000 */
[----:B0-----:R-:W-:-:S05]  /*0260*/  FMNMX R9, R6, R9, !PT ;  /* 0x0000000906097209 */ /* 0x001fca0007800000 */
[----:B------:R0:W-:Y:S01]  /*0270*/  @!P0 STS [UR4], R9 ;  /* 0x00000009ff008988 */ /* 0x0001e20008000804 */
[----:B------:R-:W-:Y:S06]  /*0280*/  BAR.SYNC.DEFER_BLOCKING 0x0 ;  /* 0x0000000000007b1d */ /* 0x000fec0000010000 */
[----:B------:R-:W1:Y:S01]  /*0290*/  LDS R8, [UR4] ;  /* 0x00000004ff087984 */ /* 0x000e620008000800 */
[----:B------:R-:W-:Y:S05]  /*02a0*/  @P1 BRA `(.L_x_4) ;  /* 0x0000000000541947 */ /* 0x000fea0003800000 */
[----:B------:R-:W2:Y:S01]  /*02b0*/  LDC R13, c[0x0][0x360] ;  /* 0x0000d800ff0d7b82 */ /* 0x000ea20000000800 */
[----:B------:R-:W-:Y:S02]  /*02c0*/  IMAD.MOV.U32 R0, RZ, RZ, RZ ;  /* 0x000000ffff007224 */ /* 0x000fe400078e00ff */
[----:B------:R-:W-:-:S05]  /*02d0*/  IMAD.MOV.U32 R10, RZ, RZ, R2 ;  /* 0x000000ffff0a7224 */ /* 0x000fca00078e0002 */
[----:B------:R-:W3:Y:S02]  /*02e0*/  LDC.64 R4, c[0x0][0x380] ;  /* 0x0000e000ff047b82 */ /* 0x000ee40000000a00 */
.L_x_5:
[----:B------:R-:W-:-:S04]  /*02f0*/  IMAD R7, R3, UR8, R10 ;  /* 0x0000000803077c24 */ /* 0x000fc8000f8e020a */
[----:B---3--:R-:W-:-:S06]  /*0300*/  IMAD.WIDE R6, R7, 0x4, R4 ;  /* 0x0000000407067825 */ /* 0x008fcc00078e0204 */
[----:B------:R-:W0:Y:S01]  /*0310*/  LDG.E R7, desc[UR6][R6.64] ;  /* 0x0000000606077981 */ /* 0x000e22000c1e1900 */
[----:B------:R-:W-:Y:S02]  /*0320*/  HFMA2 R12, -RZ, RZ, 0.96630859375, -0.0022525787353515625 ;  /* 0x3bbb989dff0c7431 */ /* 0x000fe400000001ff */
[----:B------:R-:W-:Y:S02]  /*0330*/  IMAD.MOV.U32 R14, RZ, RZ, 0x437c0000 ;  /* 0x437c0000ff0e7424 */ /* 0x000fe400078e00ff */
[----:B--2---:R-:W-:-:S05]  /*0340*/  IMAD.IADD R10, R13, 0x1, R10 ;  /* 0x000000010d0a7824 */ /* 0x004fca00078e020a */
[----:B------:R-:W-:Y:S01]  /*0350*/  ISETP.GE.AND P0, PT, R10, R3, PT ;  /* 0x000000030a00720c */ /* 0x000fe20003f06270 */
[----:B01----:R-:W-:-:S04]  /*0360*/  FADD R9, -R8, R7 ;  /* 0x0000000708097221 */ /* 0x003fc80000000100 */
[----:B------:R-:W-:-:S04]  /*0370*/  FFMA.SAT R11, R9, R12, 0.5 ;  /* 0x3f000000090b7423 */ /* 0x000fc8000000200c */
[----:B------:R-:W-:-:S04]  /*0380*/  FFMA.RM R11, R11, R14, 12582913 ;  /* 0x4b4000010b0b7423 */ /* 0x000fc8000000400e */
[C---:B------:R-:W-:Y:S01]  /*0390*/  FADD R12, R11.reuse, -12583039 ;  /* 0xcb40007f0b0c7421 */ /* 0x040fe20000000000 */
[----:B------:R-:W-:-:S03]  /*03a0*/  IMAD.SHL.U32 R11, R11, 0x800000, RZ ;  /* 0x008000000b0b7824 */ /* 0x000fc600078e00ff */
[----:B------:R-:W-:-:S04]  /*03b0*/  FFMA R12, R9, 1.4426950216293334961, -R12 ;  /* 0x3fb8aa3b090c7823 */ /* 0x000fc8000000080c */
[----:B------:R-:W-:-:S06]  /*03c0*/  FFMA R12, R9, 1.925963033500011079e-08, R12 ;  /* 0x32a57060090c7823 */ /* 0x000fcc000000000c */
[----:B------:R-:W0:Y:S02]  /*03d0*/  MUFU.EX2 R12, R12 ;  /* 0x0000000c000c7308 */ /* 0x000e240000000800 */
[----:B0-----:R-:W-:Y:S01]  /*03e0*/  FFMA R0, R11, R12, R0 ;  /* 0x0000000c0b007223 */ /* 0x001fe20000000000 */
[----:B------:R-:W-:Y:S06]  /*03f0*/  @!P0 BRA `(.L_x_5) ;  /* 0xfffffffc00bc8947 */ /* 0x000fec000383ffff */
.L_x_4:
[----:B------:R-:W-:Y:S05]  /*0400*/  BSYNC.RECONVERGENT B0 ;  /* 0x0000000000007941 */ /* 0x000fea0003800200 */
.L_x_3:
[----:B------:R-:W2:Y:S01]  /*0410*/  SHFL.DOWN PT, R5, R0, 0x10, 0x1f ;  /* 0x0a001f0000057f89 */ /* 0x000ea200000e0000 */
[C---:B------:R-:W-:Y:S02]  /*0420*/  ISETP.NE.AND P0, PT, R2.reuse, RZ, PT ;  /* 0x000000ff0200720c */ /* 0x040fe40003f05270 */
[----:B------:R-:W-:Y:S01]  /*0430*/  ISETP.GE.AND P1, PT, R2, R3, PT ;  /* 0x000000030200720c */ /* 0x000fe20003f26270 */
[----:B--2---:R-:W-:-:S05]  /*0440*/  FADD R5, R5, R0 ;  /* 0x0000000005057221 */ /* 0x004fca0000000000 */
[----:B------:R-:W2:Y:S02]  /*0450*/  SHFL.DOWN PT, R4, R5, 0x8, 0x1f ;  /* 0x09001f0005047f89 */ /* 0x000ea400000e0000 */
[----:B--2---:R-:W-:-:S05]  /*0460*/  FADD R4, R5, R4 ;  /* 0x0000000405047221 */ /* 0x004fca0000000000 */
[----:B------:R-:W2:Y:S02]  /*0470*/  SHFL.DOWN PT, R7, R4, 0x4, 0x1f ;  /* 0x08801f0004077f89 */ /* 0x000ea400000e0000 */
[----:B--2---:R-:W-:-:S05]  /*0480*/  FADD R7, R4, R7 ;  /* 0x0000000704077221 */ /* 0x004fca0000000000 */
[----:B------:R-:W2:Y:S02]  /*0490*/  SHFL.DOWN PT, R6, R7, 0x2, 0x1f ;  /* 0x08401f0007067f89 */ /* 0x000ea400000e0000 */
[----:B--2---:R-:W-:-:S05]  /*04a0*/  FADD R6, R7, R6 ;  /* 0x0000000607067221 */ /* 0x004fca0000000000 */
[----:B0-----:R-:W0:Y:S02]  /*04b0*/  SHFL.DOWN PT, R9, R6, 0x1, 0x1f ;  /* 0x08201f0006097f89 */ /* 0x001e2400000e0000 */
[----:B0-----:R-:W-:-:S05]  /*04c0*/  FADD R9, R6, R9 ;  /* 0x0000000906097221 */ /* 0x001fca0000000000 */
[----:B------:R0:W-:Y:S01]  /*04d0*/  @!P0 STS [UR4], R9 ;  /* 0x00000009ff008988 */ /* 0x0001e20008000804 */
[----:B------:R-:W-:Y:S06]  /*04e0*/  BAR.SYNC.DEFER_BLOCKING 0x0 ;  /* 0x0000000000007b1d */ /* 0x000fec0000010000 */
[----:B------:R-:W-:Y:S05]  /*04f0*/  @P1 EXIT ;  /* 0x000000000000194d */ /* 0x000fea0003800000 */
[----:B0-----:R-:W0:Y:S01]  /*0500*/  LDC R9, c[0x0][0x394] ;  /* 0x0000e500ff097b82 */ /* 0x001e220000000800 */
[----:B------:R-:W2:Y:S01]  /*0510*/  LDS R3, [UR4] ;  /* 0x00000004ff037984 */ /* 0x000ea20008000800 */
[----:B------:R-:W3:Y:S01]  /*0520*/  LDCU UR4, c[0x0][0x360] ;  /* 0x00006c00ff0477ac */ /* 0x000ee20008000800 */
[----:B------:R-:W4:Y:S05]  /*0530*/  LDCU UR5, c[0x0][0x394] ;  /* 0x00007280ff0577ac */ /* 0x000f2a0008000800 */
[----:B------:R-:W0:Y:S08]  /*0540*/  LDC.64 R6, c[0x0][0x380] ;  /* 0x0000e000ff067b82 */ /* 0x000e300000000a00 */
[----:B------:R-:W0:Y:S02]  /*0550*/  LDC.64 R4, c[0x0][0x388] ;  /* 0x0000e200ff047b82 */ /* 0x000e240000000a00 */
.L_x_8:
[----:B0-----:R-:W-:-:S04]  /*0560*/  IMAD R11, R9, UR8, R2 ;  /* 0x00000008090b7c24 */ /* 0x001fc8000f8e0202 */
[----:B------:R-:W-:-:S06]  /*0570*/  IMAD.WIDE R12, R11, 0x4, R6 ;  /* 0x000000040b0c7825 */ /* 0x000fcc00078e0206 */
[----:B------:R-:W1:Y:S01]  /*0580*/  LDG.E R13, desc[UR6][R12.64] ;  /* 0x000000060c0d7981 */ /* 0x000e62000c1e1900 */
[----:B------:R-:W-:Y:S01]  /*0590*/  MOV R15, 0x3bbb989d ;  /* 0x3bbb989d000f7802 */ /* 0x000fe20000000f00 */
[----:B------:R-:W-:Y:S01]  /*05a0*/  IMAD.MOV.U32 R17, RZ, RZ, 0x437c0000 ;  /* 0x437c0000ff117424 */ /* 0x000fe200078e00ff */
[----:B--2---:R-:W0:Y:S01]  /*05b0*/  MUFU.RCP R14, R3 ;  /* 0x00000003000e7308 */ /* 0x004e220000001000 */
[----:B------:R-:W-:Y:S01]  /*05c0*/  BSSY.RECONVERGENT B0, `(.L_x_6) ;  /* 0x0000014000007945 */ /* 0x000fe20003800200 */
[----:B-1----:R-:W-:Y:S01]  /*05d0*/  FADD R0, -R8, R13 ;  /* 0x0000000d08007221 */ /* 0x002fe20000000100 */
[----:B0-----:R-:W-:-:S03]  /*05e0*/  FFMA R13, -R3, R14, 1 ;  /* 0x3f800000030d7423 */ /* 0x001fc6000000010e */
[----:B------:R-:W-:Y:S01]  /*05f0*/  FFMA.SAT R10, R0, R15, 0.5 ;  /* 0x3f000000000a7423 */ /* 0x000fe2000000200f */
[----:B------:R-:W-:-:S03]  /*0600*/  FFMA R13, R14, R13, R14 ;  /* 0x0000000d0e0d7223 */ /* 0x000fc6000000000e */
[----:B------:R-:W-:-:S04]  /*0610*/  FFMA.RM R10, R10, R17, 12582913 ;  /* 0x4b4000010a0a7423 */ /* 0x000fc80000004011 */
[----:B------:R-:W-:-:S04]  /*0620*/  FADD R15, R10, -12583039 ;  /* 0xcb40007f0a0f7421 */ /* 0x000fc80000000000 */
[----:B------:R-:W-:-:S04]  /*0630*/  FFMA R15, R0, 1.4426950216293334961, -R15 ;  /* 0x3fb8aa3b000f7823 */ /* 0x000fc8000000080f */
[----:B------:R-:W-:Y:S01]  /*0640*/  FFMA R15, R0, 1.925963033500011079e-08, R15 ;  /* 0x32a57060000f7823 */ /* 0x000fe2000000000f */
[----:B------:R-:W-:-:S05]  /*0650*/  IMAD.SHL.U32 R0, R10, 0x800000, RZ ;  /* 0x008000000a007824 */ /* 0x000fca00078e00ff */
[----:B------:R-:W0:Y:S02]  /*0660*/  MUFU.EX2 R15, R15 ;  /* 0x0000000f000f7308 */ /* 0x000e240000000800 */
[----:B0-----:R-:W-:-:S06]  /*0670*/  FMUL R0, R0, R15 ;  /* 0x0000000f00007220 */ /* 0x001fcc0000400000 */
[----:B------:R-:W0:Y:S01]  /*0680*/  FCHK P0, R0, R3 ;  /* 0x0000000300007302 */ /* 0x000e220000000000 */
[----:B------:R-:W-:-:S04]  /*0690*/  FFMA R10, R0, R13, RZ ;  /* 0x0000000d000a7223 */ /* 0x000fc800000000ff */
[----:B------:R-:W-:-:S04]  /*06a0*/  FFMA R12, -R3, R10, R0 ;  /* 0x0000000a030c7223 */ /* 0x000fc80000000100 */
[----:B------:R-:W-:Y:S01]  /*06b0*/  FFMA R13, R13, R12, R10 ;  /* 0x0000000c0d0d7223 */ /* 0x000fe2000000000a */
[----:B0-----:R-:W-:Y:S06]  /*06c0*/  @!P0 BRA `(.L_x_7) ;  /* 0x00000000000c8947 */ /* 0x001fec0003800000 */
[----:B------:R-:W-:-:S07]  /*06d0*/  MOV R10, 0x6f0 ;  /* 0x000006f0000a7802 */ /* 0x000fce0000000f00 */
[----:B---34-:R-:W-:Y:S05]  /*06e0*/  CALL.REL.NOINC `($__internal_0_$__cuda_sm3x_div_rn_noftz_f32_slowpath) ;  /* 0x0000000000207944 */ /* 0x018fea0003c00000 */
[----:B------:R-:W-:-:S07]  /*06f0*/  IMAD.MOV.U32 R13, RZ, RZ, R0 ;  /* 0x000000ffff0d7224 */ /* 0x000fce00078e0000 */
.L_x_7:
[----:B---34-:R-:W-:Y:S05]  /*0700*/  BSYNC.RECONVERGENT B0 ;  /* 0x0000000000007941 */ /* 0x018fea0003800200 */
.L_x_6:
[----:B------:R-:W-:Y:S01]  /*0710*/  IMAD.WIDE R10, R11, 0x4, R4 ;  /* 0x000000040b0a7825 */ /* 0x000fe200078e0204 */
[----:B------:R-:W-:-:S04]  /*0720*/  IADD3 R2, PT, PT, R2, UR4, RZ ;  /* 0x0000000402027c10 */ /* 0x000fc8000fffe0ff */
[----:B------:R0:W-:Y:S01]  /*0730*/  STG.E desc[UR6][R10.64], R13 ;  /* 0x0000000d0a007986 */ /* 0x0001e2000c101906 */
[----:B------:R-:W-:-:S13]  /*0740*/  ISETP.GE.AND P0, PT, R2, UR5, PT ;  /* 0x0000000502007c0c */ /* 0x000fda000bf06270 */
[----:B0-----:R-:W-:Y:S05]  /*0750*/  @!P0 BRA `(.L_x_8) ;  /* 0xfffffffc00808947 */ /* 0x001fea000383ffff */
[----:B------:R-:W-:Y:S05]  /*0760*/  EXIT ;  /* 0x000000000000794d */ /* 0x000fea0003800000 */
        .weak           $__internal_0_$__cuda_sm3x_div_rn_noftz_f32_slowpath
        .type           $__internal_0_$__cuda_sm3x_div_rn_noftz_f32_slowpath,@function
        .size           $__internal_0_$__cuda_sm3x_div_rn_noftz_f32_slowpath,(.L_x_21 - $__internal_0_$__cuda_sm3x_div_rn_noftz_f32_slowpath)
$__internal_0_$__cuda_sm3x_div_rn_noftz_f32_slowpath:
[--C-:B------:R-:W-:Y:S01]  /*0770*/  SHF.R.U32.HI R13, RZ, 0x17, R3.reuse ;  /* 0x00000017ff0d7819 */ /* 0x100fe20000011603 */
[----:B------:R-:W-:Y:S01]  /*0780*/  BSSY.RECONVERGENT B1, `(.L_x_9) ;  /* 0x0000064000017945 */ /* 0x000fe20003800200 */
[----:B------:R-:W-:Y:S01]  /*0790*/  SHF.R.U32.HI R12, RZ, 0x17, R0 ;  /* 0x00000017ff0c7819 */ /* 0x000fe20000011600 */
[----:B------:R-:W-:Y:S01]  /*07a0*/  IMAD.MOV.U32 R15, RZ, RZ, R3 ;  /* 0x000000ffff0f7224 */ /* 0x000fe200078e0003 */
[----:B------:R-:W-:Y:S02]  /*07b0*/  LOP3.LUT R13, R13, 0xff, RZ, 0xc0, !PT ;  /* 0x000000ff0d0d7812 */ /* 0x000fe400078ec0ff */
[----:B------:R-:W-:Y:S02]  /*07c0*/  LOP3.LUT R16, R12, 0xff, RZ, 0xc0, !PT ;  /* 0x000000ff0c107812 */ /* 0x000fe400078ec0ff */
[----:B------:R-:W-:Y:S01]  /*07d0*/  MOV R14, R0 ;  /* 0x00000000000e7202 */ /* 0x000fe20000000f00 */
[----:B------:R-:W-:Y:S02]  /*07e0*/  VIADD R17, R13, 0xffffffff ;  /* 0xffffffff0d117836 */ /* 0x000fe40000000000 */
[----:B------:R-:W-:-:S03]  /*07f0*/  VIADD R18, R16, 0xffffffff ;  /* 0xffffffff10127836 */ /* 0x000fc60000000000 */
[----:B------:R-:W-:-:S04]  /*0800*/  ISETP.GT.U32.AND P0, PT, R17, 0xfd, PT ;  /* 0x000000fd1100780c */ /* 0x000fc80003f04070 */
[----:B------:R-:W-:-:S13]  /*0810*/  ISETP.GT.U32.OR P0, PT, R18, 0xfd, P0 ;  /* 0x000000fd1200780c */ /* 0x000fda0000704470 */
[----:B------:R-:W-:Y:S01]  /*0820*/  @!P0 IMAD.MOV.U32 R12, RZ, RZ, RZ ;  /* 0x000000ffff0c8224 */ /* 0x000fe200078e00ff */
[----:B------:R-:W-:Y:S06]  /*0830*/  @!P0 BRA `(.L_x_10) ;  /* 0x00000000005c8947 */ /* 0x000fec0003800000 */
[----:B------:R-:W-:Y:S02]  /*0840*/  FSETP.GTU.FTZ.AND P1, PT, |R3|, +INF , PT ;  /* 0x7f8000000300780b */ /* 0x000fe40003f3c200 */
[----:B------:R-:W-:-:S04]  /*0850*/  FSETP.GTU.FTZ.AND P0, PT, |R0|, +INF , PT ;  /* 0x7f8000000000780b */ /* 0x000fc80003f1c200 */
[----:B------:R-:W-:-:S13]  /*0860*/  PLOP3.LUT P0, PT, P0, P1, PT, 0xf8, 0x8f ;  /* 0x00000000008f781c */ /* 0x000fda0000703f70 */
[----:B------:R-:W-:Y:S05]  /*0870*/  @P0 BRA `(.L_x_11) ;  /* 0x00000004004c0947 */ /* 0x000fea0003800000 */
[----:B------:R-:W-:-:S13]  /*0880*/  LOP3.LUT P0, RZ, R15, 0x7fffffff, R14, 0xc8, !PT ;  /* 0x7fffffff0fff7812 */ /* 0x000fda000780c80e */
[----:B------:R-:W-:Y:S05]  /*0890*/  @!P0 BRA `(.L_x_12) ;  /* 0x00000004003c8947 */ /* 0x000fea0003800000 */
[C---:B------:R-:W-:Y:S02]  /*08a0*/  FSETP.NEU.FTZ.AND P2, PT, |R0|.reuse, +INF , PT ;  /* 0x7f8000000000780b */ /* 0x040fe40003f5d200 */
[----:B------:R-:W-:Y:S02]  /*08b0*/  FSETP.NEU.FTZ.AND P1, PT, |R3|, +INF , PT ;  /* 0x7f8000000300780b */ /* 0x000fe40003f3d200 */
[----:B------:R-:W-:-:S11]  /*08c0*/  FSETP.NEU.FTZ.AND P0, PT, |R0|, +INF , PT ;  /* 0x7f8000000000780b */ /* 0x000fd60003f1d200 */
[----:B------:R-:W-:Y:S05]  /*08d0*/  @!P1 BRA !P2, `(.L_x_12) ;  /* 0x00000004002c9947 */ /* 0x000fea0005000000 */
[----:B------:R-:W-:-:S04]  /*08e0*/  LOP3.LUT P2, RZ, R14, 0x7fffffff, RZ, 0xc0, !PT ;  /* 0x7fffffff0eff7812 */ /* 0x000fc8000784c0ff */
[----:B------:R-:W-:-:S13]  /*08f0*/  PLOP3.LUT P1, PT, P1, P2, PT, 0x2f, 0xf2 ;  /* 0x0000000000f2781c */ /* 0x000fda0000f24577 */
[----:B------:R-:W-:Y:S05]  /*0900*/  @P1 BRA `(.L_x_13) ;  /* 0x0000000400181947 */ /* 0x000fea0003800000 */
[----:B------:R-:W-:-:S04]  /*0910*/  LOP3.LUT P1, RZ, R15, 0x7fffffff, RZ, 0xc0, !PT ;  /* 0x7fffffff0fff7812 */ /* 0x000fc8000782c0ff */
[----:B------:R-:W-:-:S13]  /*0920*/  PLOP3.LUT P0, PT, P0, P1, PT, 0x2f, 0xf2 ;  /* 0x0000000000f2781c */ /* 0x000fda0000702577 */
[----:B------:R-:W-:Y:S05]  /*0930*/  @P0 BRA `(.L_x_14) ;  /* 0x0000000400000947 */ /* 0x000fea0003800000 */
[----:B------:R-:W-:Y:S02]  /*0940*/  ISETP.GE.AND P0, PT, R18, RZ, PT ;  /* 0x000000ff1200720c */ /* 0x000fe40003f06270 */
[----:B------:R-:W-:-:S11]  /*0950*/  ISETP.GE.AND P1, PT, R17, RZ, PT ;  /* 0x000000ff1100720c */ /* 0x000fd60003f26270 */
[----:B------:R-:W-:Y:S01]  /*0960*/  @P0 MOV R12, RZ ;  /* 0x000000ff000c0202 */ /* 0x000fe20000000f00 */
[----:B------:R-:W-:Y:S02]  /*0970*/  @!P0 IMAD.MOV.U32 R12, RZ, RZ, -0x40 ;  /* 0xffffffc0ff0c8424 */ /* 0x000fe400078e00ff */
[----:B------:R-:W-:Y:S01]  /*0980*/  @!P0 FFMA R14, R0, 1.84467440737095516160e+19, RZ ;  /* 0x5f800000000e8823 */ /* 0x000fe200000000ff */
[----:B------:R-:W-:Y:S01]  /*0990*/  @!P1 FFMA R15, R3, 1.84467440737095516160e+19, RZ ;  /* 0x5f800000030f9823 */ /* 0x000fe200000000ff */
[----:B------:R-:W-:-:S07]  /*09a0*/  @!P1 VIADD R12, R12, 0x40 ;  /* 0x000000400c0c9836 */ /* 0x000fce0000000000 */
.L_x_10:
[----:B------:R-:W-:Y:S01]  /*09b0*/  LEA R0, R13, 0xc0800000, 0x17 ;  /* 0xc08000000d007811 */ /* 0x000fe200078eb8ff */
[----:B------:R-:W-:Y:S01]  /*09c0*/  VIADD R16, R16, 0xffffff81 ;  /* 0xffffff8110107836 */ /* 0x000fe20000000000 */
[----:B------:R-:W-:Y:S02]  /*09d0*/  BSSY.RECONVERGENT B2, `(.L_x_15) ;  /* 0x0000035000027945 */ /* 0x000fe40003800200 */
[----:B------:R-:W-:Y:S01]  /*09e0*/  IADD3 R17, PT, PT, -R0, R15, RZ ;  /* 0x0000000f00117210 */ /* 0x000fe20007ffe1ff */
[----:B------:R-:W-:-:S03]  /*09f0*/  IMAD R0, R16, -0x800000, R14 ;  /* 0xff80000010007824 */ /* 0x000fc600078e020e */
[----:B------:R0:W1:Y:S01]  /*0a00*/  MUFU.RCP R15, R17 ;  /* 0x00000011000f7308 */ /* 0x0000620000001000 */
[----:B------:R-:W-:Y:S01]  /*0a10*/  FADD.FTZ R19, -R17, -RZ ;  /* 0x800000ff11137221 */ /* 0x000fe20000010100 */
[----:B0-----:R-:W-:-:S05]  /*0a20*/  IADD3 R17, PT, PT, R16, 0x7f, -R13 ;  /* 0x0000007f10117810 */ /* 0x001fca0007ffe80d */
[----:B------:R-:W-:Y:S02]  /*0a30*/  IMAD.IADD R17, R17, 0x1, R12 ;  /* 0x0000000111117824 */ /* 0x000fe400078e020c */
[----:B-1----:R-:W-:-:S04]  /*0a40*/  FFMA R18, R15, R19, 1 ;  /* 0x3f8000000f127423 */ /* 0x002fc80000000013 */
[----:B------:R-:W-:-:S04]  /*0a50*/  FFMA R15, R15, R18, R15 ;  /* 0x000000120f0f7223 */ /* 0x000fc8000000000f */
[----:B------:R-:W-:-:S04]  /*0a60*/  FFMA R14, R0, R15, RZ ;  /* 0x0000000f000e7223 */ /* 0x000fc800000000ff */
[----:B------:R-:W-:-:S04]  /*0a70*/  FFMA R18, R19, R14, R0 ;  /* 0x0000000e13127223 */ /* 0x000fc80000000000 */
[----:B------:R-:W-:-:S04]  /*0a80*/  FFMA R18, R15, R18, R14 ;  /* 0x000000120f127223 */ /* 0x000fc8000000000e */
[----:B------:R-:W-:-:S04]  /*0a90*/  FFMA R19, R19, R18, R0 ;  /* 0x0000001213137223 */ /* 0x000fc80000000000 */
[----:B------:R-:W-:-:S05]  /*0aa0*/  FFMA R0, R15, R19, R18 ;  /* 0x000000130f007223 */ /* 0x000fca0000000012 */
[----:B------:R-:W-:-:S04]  /*0ab0*/  SHF.R.U32.HI R13, RZ, 0x17, R0 ;  /* 0x00000017ff0d7819 */ /* 0x000fc80000011600 */
[----:B------:R-:W-:-:S04]  /*0ac0*/  LOP3.LUT R13, R13, 0xff, RZ, 0xc0, !PT ;  /* 0x000000ff0d0d7812 */ /* 0x000fc800078ec0ff */
[----:B------:R-:W-:-:S05]  /*0ad0*/  IADD3 R16, PT, PT, R13, R17, RZ ;  /* 0x000000110d107210 */ /* 0x000fca0007ffe0ff */
[----:B------:R-:W-:-:S05]  /*0ae0*/  VIADD R12, R16, 0xffffffff ;  /* 0xffffffff100c7836 */ /* 0x000fca0000000000 */
[----:B------:R-:W-:-:S13]  /*0af0*/  ISETP.GE.U32.AND P0, PT, R12, 0xfe, PT ;  /* 0x000000fe0c00780c */ /* 0x000fda0003f06070 */
[----:B------:R-:W-:Y:S05]  /*0b00*/  @!P0 BRA `(.L_x_16) ;  /* 0x0000000000808947 */ /* 0x000fea0003800000 */
[----:B------:R-:W-:-:S13]  /*0b10*/  ISETP.GT.AND P0, PT, R16, 0xfe, PT ;  /* 0x000000fe1000780c */ /* 0x000fda0003f04270 */
[----:B------:R-:W-:Y:S05]  /*0b20*/  @P0 BRA `(.L_x_17) ;  /* 0x00000000006c0947 */ /* 0x000fea0003800000 */
[----:B------:R-:W-:-:S13]  /*0b30*/  ISETP.GE.AND P0, PT, R16, 0x1, PT ;  /* 0x000000011000780c */ /* 0x000fda0003f06270 */
[----:B------:R-:W-:Y:S05]  /*0b40*/  @P0 BRA `(.L_x_18) ;  /* 0x0000000000740947 */ /* 0x000fea0003800000 */
[----:B------:R-:W-:Y:S02]  /*0b50*/  ISETP.GE.AND P0, PT, R16, -0x18, PT ;  /* 0xffffffe81000780c */ /* 0x000fe40003f06270 */
[----:B------:R-:W-:-:S11]  /*0b60*/  LOP3.LUT R0, R0, 0x80000000, RZ, 0xc0, !PT ;  /* 0x8000000000007812 */ /* 0x000fd600078ec0ff */
[----:B------:R-:W-:Y:S05]  /*0b70*/  @!P0 BRA `(.L_x_18) ;  /* 0x0000000000688947 */ /* 0x000fea0003800000 */
[CCC-:B------:R-:W-:Y:S01]  /*0b80*/  FFMA.RZ R12, R15.reuse, R19.reuse, R18.reuse ;  /* 0x000000130f0c7223 */ /* 0x1c0fe2000000c012 */
[C---:B------:R-:W-:Y:S01]  /*0b90*/  VIADD R14, R16.reuse, 0x20 ;  /* 0x00000020100e7836 */ /* 0x040fe20000000000 */
[C---:B------:R-:W-:Y:S02]  /*0ba0*/  ISETP.NE.AND P2, PT, R16.reuse, RZ, PT ;  /* 0x000000ff1000720c */ /* 0x040fe40003f45270 */
[----:B------:R-:W-:Y:S02]  /*0bb0*/  ISETP.NE.AND P1, PT, R16, RZ, PT ;  /* 0x000000ff1000720c */ /* 0x000fe40003f25270 */
[----:B------:R-:W-:Y:S01]  /*0bc0*/  LOP3.LUT R13, R12, 0x7fffff, RZ, 0xc0, !PT ;  /* 0x007fffff0c0d7812 */ /* 0x000fe200078ec0ff */
[CCC-:B------:R-:W-:Y:S01]  /*0bd0*/  FFMA.RP R12, R15.reuse, R19.reuse, R18.reuse ;  /* 0x000000130f0c7223 */ /* 0x1c0fe20000008012 */
[----:B------:R-:W-:Y:S01]  /*0be0*/  FFMA.RM R15, R15, R19, R18 ;  /* 0x000000130f0f7223 */ /* 0x000fe20000004012 */
[----:B------:R-:W-:Y:S02]  /*0bf0*/  IADD3 R16, PT, PT, -R16, RZ, RZ ;  /* 0x000000ff10107210 */ /* 0x000fe40007ffe1ff */
[----:B------:R-:W-:-:S02]  /*0c00*/  LOP3.LUT R13, R13, 0x800000, RZ, 0xfc, !PT ;  /* 0x008000000d0d7812 */ /* 0x000fc400078efcff */
[----:B------:R-:W-:Y:S02]  /*0c10*/  FSETP.NEU.FTZ.AND P0, PT, R12, R15, PT ;  /* 0x0000000f0c00720b */ /* 0x000fe40003f1d000 */
[----:B------:R-:W-:Y:S02]  /*0c20*/  SHF.L.U32 R14, R13, R14, RZ ;  /* 0x0000000e0d0e7219 */ /* 0x000fe400000006ff */
[----:B------:R-:W-:Y:S02]  /*0c30*/  SEL R12, R16, RZ, P2 ;  /* 0x000000ff100c7207 */ /* 0x000fe40001000000 */
[----:B------:R-:W-:Y:S02]  /*0c40*/  ISETP.NE.AND P1, PT, R14, RZ, P1 ;  /* 0x000000ff0e00720c */ /* 0x000fe40000f25270 */
[----:B------:R-:W-:Y:S02]  /*0c50*/  SHF.R.U32.HI R12, RZ, R12, R13 ;  /* 0x0000000cff0c7219 */ /* 0x000fe4000001160d */
[----:B------:R-:W-:-:S02]  /*0c60*/  PLOP3.LUT P0, PT, P0, P1, PT, 0xf8, 0x8f ;  /* 0x00000000008f781c */ /* 0x000fc40000703f70 */
[----:B------:R-:W-:Y:S02]  /*0c70*/  SHF.R.U32.HI R14, RZ, 0x1, R12 ;  /* 0x00000001ff0e7819 */ /* 0x000fe4000001160c */
[----:B------:R-:W-:-:S04]  /*0c80*/  SEL R13, RZ, 0x1, !P0 ;  /* 0x00000001ff0d7807 */ /* 0x000fc80004000000 */
[----:B------:R-:W-:-:S04]  /*0c90*/  LOP3.LUT R13, R13, 0x1, R14, 0xf8, !PT ;  /* 0x000000010d0d7812 */ /* 0x000fc800078ef80e */
[----:B------:R-:W-:-:S05]  /*0ca0*/  LOP3.LUT R13, R13, R12, RZ, 0xc0, !PT ;  /* 0x0000000c0d0d7212 */ /* 0x000fca00078ec0ff */
[----:B------:R-:W-:-:S05]  /*0cb0*/  IMAD.IADD R13, R14, 0x1, R13 ;  /* 0x000000010e0d7824 */ /* 0x000fca00078e020d */
[----:B------:R-:W-:Y:S01]  /*0cc0*/  LOP3.LUT R0, R13, R0, RZ, 0xfc, !PT ;  /* 0x000000000d007212 */ /* 0x000fe200078efcff */
[----:B------:R-:W-:Y:S06]  /*0cd0*/  BRA `(.L_x_18) ;  /* 0x0000000000107947 */ /* 0x000fec0003800000 */
.L_x_17:
[----:B------:R-:W-:-:S04]  /*0ce0*/  LOP3.LUT R0, R0, 0x80000000, RZ, 0xc0, !PT ;  /* 0x8000000000007812 */ /* 0x000fc800078ec0ff */
[----:B------:R-:W-:Y:S01]  /*0cf0*/  LOP3.LUT R0, R0, 0x7f800000, RZ, 0xfc, !PT ;  /* 0x7f80000000007812 */ /* 0x000fe200078efcff */
[----:B------:R-:W-:Y:S06]  /*0d00*/  BRA `(.L_x_18) ;  /* 0x0000000000047947 */ /* 0x000fec0003800000 */
.L_x_16:
[----:B------:R-:W-:-:S07]  /*0d10*/  IMAD R0, R17, 0x800000, R0 ;  /* 0x0080000011007824 */ /* 0x000fce00078e0200 */
.L_x_18:
[----:B------:R-:W-:Y:S05]  /*0d20*/  BSYNC.RECONVERGENT B2 ;  /* 0x0000000000027941 */ /* 0x000fea0003800200 */
.L_x_15:
[----:B------:R-:W-:Y:S05]  /*0d30*/  BRA `(.L_x_19) ;  /* 0x0000000000207947 */ /* 0x000fea0003800000 */
.L_x_14:
[----:B------:R-:W-:-:S04]  /*0d40*/  LOP3.LUT R0, R15, 0x80000000, R14, 0x48, !PT ;  /* 0x800000000f007812 */ /* 0x000fc800078e480e */
[----:B------:R-:W-:Y:S01]  /*0d50*/  LOP3.LUT R0, R0, 0x7f800000, RZ, 0xfc, !PT ;  /* 0x7f80000000007812 */ /* 0x000fe200078efcff */
[----:B------:R-:W-:Y:S06]  /*0d60*/  BRA `(.L_x_19) ;  /* 0x0000000000147947 */ /* 0x000fec0003800000 */
.L_x_13:
[----:B------:R-:W-:Y:S01]  /*0d70*/  LOP3.LUT R0, R15, 0x80000000, R14, 0x48, !PT ;  /* 0x800000000f007812 */ /* 0x000fe200078e480e */
[----:B------:R-:W-:Y:S06]  /*0d80*/  BRA `(.L_x_19) ;  /* 0x00000000000c7947 */ /* 0x000fec0003800000 */
.L_x_12:
[----:B------:R-:W0:Y:S01]  /*0d90*/  MUFU.RSQ R0, -QNAN ;  /* 0xffc0000000007908 */ /* 0x000e220000001400 */
[----:B------:R-:W-:Y:S05]  /*0da0*/  BRA `(.L_x_19) ;  /* 0x0000000000047947 */ /* 0x000fea0003800000 */
.L_x_11:
[----:B------:R-:W-:-:S07]  /*0db0*/  FADD.FTZ R0, R0, R3 ;  /* 0x0000000300007221 */ /* 0x000fce0000010000 */
.L_x_19:
[----:B------:R-:W-:Y:S05]  /*0dc0*/  BSYNC.RECONVERGENT B1 ;  /* 0x0000000000017941 */ /* 0x000fea0003800200 */
.L_x_9:
[----:B------:R-:W-:Y:S01]  /*0dd0*/  MOV R12, R10 ;  /* 0x0000000a000c7202 */ /* 0x000fe20000000f00 */
[----:B------:R-:W-:-:S04]  /*0de0*/  IMAD.MOV.U32 R13, RZ, RZ, 0x0 ;  /* 0x00000000ff0d7424 */ /* 0x000fc800078e00ff */
[----:B0-----:R-:W-:Y:S05]  /*0df0*/  RET.REL.NODEC R12 `(_Z7softmaxIfEvPT_S1_ii) ;  /* 0xfffffff00c807950 */ /* 0x001fea0003c3ffff */
.L_x_20:
[----:B------:R-:W-:-:S00]  /*0e00*/  BRA `(.L_x_20) ;  /* 0xfffffffc00fc7947 */ /* 0x000fc0000383ffff */
[----:B------:R-:W-:-:S00]  /*0e10*/  NOP ;  /* 0x0000000000007918 */ /* 0x000fc00000000000 */
        /* <DEDUP_REMOVED lines=14> */
.L_x_21:


//--------------------- .nv.shared._Z7softmaxIfEvPT_S1_ii --------------------------
	.section	.nv.shared._Z7softmaxIfEvPT_S1_ii,"aw",@nobits
	.sectionflags	@""
	.align	16
	.zero		1024


//--------------------- .nv.shared.reserved.0     --------------------------
	.section	.nv.shared.reserved.0,"aw",@nobits
	.weak		__nv_reservedSMEM_offset_0_alias
	.size		__nv_reservedSMEM_offset_0_alias, 0, 64
	.other		__nv_reservedSMEM_offset_0_alias,@"STO_CUDA_RESERVED_SHARED STV_DEFAULT"
__nv_reservedSMEM_offset_0_alias:
	.zero		0
	.zero		64


//--------------------- .nv.constant0._Z7softmaxIfEvPT_S1_ii --------------------------
	.section	.nv.constant0._Z7softmaxIfEvPT_S1_ii,"a",@progbits
	.sectionflags	@""
	.align	4
.nv.constant0._Z7softmaxIfEvPT_S1_ii:
	.zero		920


//--------------------- SYMBOLS --------------------------

	.type		.nv.reservedSmem.offset0,@object
	.size		.nv.reservedSmem.offset0,0x4
	.type		.nv.reservedSmem.cap,@object
	.size		.nv.reservedSmem.cap,0x4
